	.headerflags	@"EF_CUDA_TEXMODE_UNIFIED EF_CUDA_64BIT_ADDRESS EF_CUDA_ACCELERATORS EF_CUDA_SM90 EF_CUDA_VIRTUAL_SM(EF_CUDA_SM90)"
	.elftype	@"ET_EXEC"


//--------------------- .nv.info                  --------------------------
	.section	.nv.info,"",@"SHT_CUDA_INFO"
	.align	4


	//----- nvinfo : EIATTR_REGCOUNT
	.align		4
        /*0000*/ 	.byte	0x04, 0x2f
        /*0002*/ 	.short	(.L_1 - .L_0)
	.align		4
.L_0:
        /*0004*/ 	.word	index@(triton_poi_fused_constant_pad_nd_0)
        /*0008*/ 	.word	0x0000000b


	//----- nvinfo : EIATTR_MIN_STACK_SIZE
	.align		4
.L_1:
        /*000c*/ 	.byte	0x04, 0x12
        /*000e*/ 	.short	(.L_3 - .L_2)
	.align		4
.L_2:
        /*0010*/ 	.word	index@(triton_poi_fused_constant_pad_nd_0)
        /*0014*/ 	.word	0x00000000


	//----- nvinfo : EIATTR_FRAME_SIZE
	.align		4
.L_3:
        /*0018*/ 	.byte	0x04, 0x11
        /*001a*/ 	.short	(.L_5 - .L_4)
	.align		4
.L_4:
        /*001c*/ 	.word	index@(triton_poi_fused_constant_pad_nd_0)
        /*0020*/ 	.word	0x00000000


	//----- nvinfo : EIATTR_MIN_STACK_SIZE
	.align		4
.L_5:
        /*0024*/ 	.byte	0x04, 0x12
        /*0026*/ 	.short	(.L_7 - .L_6)
	.align		4
.L_6:
        /*0028*/ 	.word	index@(triton_poi_fused_constant_pad_nd_0)
        /*002c*/ 	.word	0x00000000
.L_7:


//--------------------- .nv.info.triton_poi_fused_constant_pad_nd_0 --------------------------
	.section	.nv.info.triton_poi_fused_constant_pad_nd_0,"",@"SHT_CUDA_INFO"
	.sectionflags	@""
	.align	4


	//----- nvinfo : EIATTR_CUDA_API_VERSION
	.align		4
        /*0000*/ 	.byte	0x04, 0x37
        /*0002*/ 	.short	(.L_9 - .L_8)
.L_8:
        /*0004*/ 	.word	0x0000007c


	//----- nvinfo : EIATTR_KPARAM_INFO
	.align		4
.L_9:
        /*0008*/ 	.byte	0x04, 0x17
        /*000a*/ 	.short	(.L_11 - .L_10)
.L_10:
        /*000c*/ 	.word	0x00000000
        /*0010*/ 	.short	0x0002
        /*0012*/ 	.short	0x0010
        /*0014*/ 	.byte	0x00, 0xf0, 0x11, 0x00


	//----- nvinfo : EIATTR_KPARAM_INFO
	.align		4
.L_11:
        /*0018*/ 	.byte	0x04, 0x17
        /*001a*/ 	.short	(.L_13 - .L_12)
.L_12:
        /*001c*/ 	.word	0x00000000
        /*0020*/ 	.short	0x0001
        /*0022*/ 	.short	0x0008
        /*0024*/ 	.byte	0x00, 0xf4, 0x21, 0x00


	//----- nvinfo : EIATTR_KPARAM_INFO
	.align		4
.L_13:
        /*0028*/ 	.byte	0x04, 0x17
        /*002a*/ 	.short	(.L_15 - .L_14)
.L_14:
        /*002c*/ 	.word	0x00000000
        /*0030*/ 	.short	0x0000
        /*0032*/ 	.short	0x0000
        /*0034*/ 	.byte	0x00, 0xf4, 0x21, 0x00


	//----- nvinfo : EIATTR_SPARSE_MMA_MASK
	.align		4
.L_15:
        /*0038*/ 	.byte	0x03, 0x50
        /*003a*/ 	.short	0x0000


	//----- nvinfo : EIATTR_MAXREG_COUNT
	.align		4
        /*003c*/ 	.byte	0x03, 0x1b
        /*003e*/ 	.short	0x00ff


	//----- nvinfo : EIATTR_EXIT_INSTR_OFFSETS
	.align		4
        /*0040*/ 	.byte	0x04, 0x1c
        /*0042*/ 	.short	(.L_17 - .L_16)


	//   ....[0]....
.L_16:
        /*0044*/ 	.word	0x000001d0


	//   ....[1]....
        /*0048*/ 	.word	0x000001f0


	//----- nvinfo : EIATTR_REQNTID
	.align		4
.L_17:
        /*004c*/ 	.byte	0x04, 0x10
        /*004e*/ 	.short	(.L_19 - .L_18)
.L_18:
        /*0050*/ 	.word	0x00000080
        /*0054*/ 	.word	0x00000001
        /*0058*/ 	.word	0x00000001


	//----- nvinfo : EIATTR_CRS_STACK_SIZE
	.align		4
.L_19:
        /*005c*/ 	.byte	0x04, 0x1e
        /*005e*/ 	.short	(.L_21 - .L_20)
.L_20:
        /*0060*/ 	.word	0x00000000


	//----- nvinfo : EIATTR_CBANK_PARAM_SIZE
	.align		4
.L_21:
        /*0064*/ 	.byte	0x03, 0x19
        /*0066*/ 	.short	0x0014


	//----- nvinfo : EIATTR_PARAM_CBANK
	.align		4
        /*0068*/ 	.byte	0x04, 0x0a
        /*006a*/ 	.short	(.L_23 - .L_22)
	.align		4
.L_22:
        /*006c*/ 	.word	index@(.nv.constant0.triton_poi_fused_constant_pad_nd_0)
        /*0070*/ 	.short	0x0210
        /*0072*/ 	.short	0x0014


	//----- nvinfo : EIATTR_SW_WAR
	.align		4
.L_23:
        /*0074*/ 	.byte	0x04, 0x36
        /*0076*/ 	.short	(.L_25 - .L_24)
.L_24:
        /*0078*/ 	.word	0x00000008
.L_25:


//--------------------- .nv.callgraph             --------------------------
	.section	.nv.callgraph,"",@"SHT_CUDA_CALLGRAPH"
	.align	4
	.sectionentsize	8
	.align		4
        /*0000*/ 	.word	0x00000000
	.align		4
        /*0004*/ 	.word	0xffffffff
	.align		4
        /*0008*/ 	.word	0x00000000
	.align		4
        /*000c*/ 	.word	0xfffffffe
	.align		4
        /*0010*/ 	.word	0x00000000
	.align		4
        /*0014*/ 	.word	0xfffffffd
	.align		4
        /*0018*/ 	.word	0x00000000
	.align		4
        /*001c*/ 	.word	0xfffffffc


//--------------------- .text.triton_poi_fused_constant_pad_nd_0 --------------------------
	.section	.text.triton_poi_fused_constant_pad_nd_0,"ax",@progbits
	.align	128
        .global         triton_poi_fused_constant_pad_nd_0
        .type           triton_poi_fused_constant_pad_nd_0,@function
        .size           triton_poi_fused_constant_pad_nd_0,(.L_x_3 - triton_poi_fused_constant_pad_nd_0)
        .other          triton_poi_fused_constant_pad_nd_0,@"STO_CUDA_ENTRY STV_DEFAULT"
triton_poi_fused_constant_pad_nd_0:
.text.triton_poi_fused_constant_pad_nd_0:
[----:B------:R-:W0:Y:S02]  /*0000*/  LDC R1, c[0x0][0x28] ;  /* 0x00000a00ff017b82 */ /* 0x000e240000000800 */
[----:B------:R-:W1:Y:S01]  /*0010*/  S2R R0, SR_TID.X ;  /* 0x0000000000007919 */ /* 0x000e620000002100 */
[----:B------:R-:W-:Y:S01]  /*0020*/  ULDC.64 UR4, c[0x0][0x210] ;  /* 0x0000840000047ab9 */ /* 0x000fe20000000a00 */
[----:B------:R-:W-:Y:S01]  /*0030*/  BSSY B0, `(.L_x_0) ;  /* 0x0000018000007945 */ /* 0x000fe20003800000 */
[----:B------:R-:W2:Y:S01]  /*0040*/  S2R R7, SR_CTAID.X ;  /* 0x0000000000077919 */ /* 0x000ea20000002500 */
[----:B-1----:R-:W-:-:S05]  /*0050*/  LOP3.LUT R0, R0, 0x7f, RZ, 0xc0, !PT ;  /* 0x0000007f00007812 */ /* 0x002fca00078ec0ff */
[----:B--2---:R-:W-:-:S04]  /*0060*/  IMAD R7, R7, 0x80, R0 ;  /* 0x0000008007077824 */ /* 0x004fc800078e0200 */
[----:B------:R-:W-:-:S05]  /*0070*/  IMAD.HI R0, R7, 0x2aaaaaab, RZ ;  /* 0x2aaaaaab07007827 */ /* 0x000fca00078e02ff */
[----:B------:R-:W-:-:S04]  /*0080*/  SHF.R.S32.HI R3, RZ, 0x1, R0 ;  /* 0x00000001ff037819 */ /* 0x000fc80000011400 */
[----:B------:R-:W-:Y:S02]  /*0090*/  LEA.HI R0, R0, R3, RZ, 0x1 ;  /* 0x0000000300007211 */ /* 0x000fe400078f08ff */
[----:B------:R-:W1:Y:S03]  /*00a0*/  LDC.64 R2, c[0x0][0x218] ;  /* 0x00008600ff027b82 */ /* 0x000e660000000a00 */
[C---:B------:R-:W-:Y:S02]  /*00b0*/  IMAD R4, R0.reuse, -0xc, R7 ;  /* 0xfffffff400047824 */ /* 0x040fe400078e0207 */
[----:B------:R-:W-:-:S03]  /*00c0*/  IMAD.SHL.U32 R5, R0, 0x4, RZ ;  /* 0x0000000400057824 */ /* 0x000fc600078e00ff */
[----:B------:R-:W-:Y:S02]  /*00d0*/  LOP3.LUT R8, R4, 0xfffffffc, RZ, 0xc0, !PT ;  /* 0xfffffffc04087812 */ /* 0x000fe400078ec0ff */
[----:B------:R-:W-:Y:S02]  /*00e0*/  SHF.R.S32.HI R0, RZ, 0x1f, R4 ;  /* 0x0000001fff007819 */ /* 0x000fe40000011404 */
[----:B------:R-:W-:Y:S02]  /*00f0*/  ISETP.NE.AND P0, PT, R8, 0x4, PT ;  /* 0x000000040800780c */ /* 0x000fe40003f05270 */
[----:B------:R-:W-:Y:S02]  /*0100*/  IADD3 R6, P1, R4, R5, RZ ;  /* 0x0000000504067210 */ /* 0x000fe40007f3e0ff */
[----:B------:R-:W-:Y:S02]  /*0110*/  ISETP.LT.AND P0, PT, R7, 0x300, !P0 ;  /* 0x000003000700780c */ /* 0x000fe40004701270 */
[----:B------:R-:W-:Y:S01]  /*0120*/  LEA.HI.X.SX32 R5, R5, R0, 0x1, P1 ;  /* 0x0000000005057211 */ /* 0x000fe200008f0eff */
[----:B------:R-:W-:Y:S01]  /*0130*/  IMAD.MOV.U32 R0, RZ, RZ, RZ ;  /* 0x000000ffff007224 */ /* 0x000fe200078e00ff */
[----:B------:R-:W-:-:S02]  /*0140*/  LEA R4, P2, R6, UR4, 0x2 ;  /* 0x0000000406047c11 */ /* 0x000fc4000f8410ff */
[C---:B------:R-:W-:Y:S02]  /*0150*/  ISETP.GE.AND P1, PT, R7.reuse, 0x300, PT ;  /* 0x000003000700780c */ /* 0x040fe40003f26270 */
[----:B------:R-:W-:Y:S01]  /*0160*/  LEA.HI.X R5, R6, UR5, R5, 0x2, P2 ;  /* 0x0000000506057c11 */ /* 0x000fe200090f1405 */
[----:B------:R-:W-:Y:S01]  /*0170*/  ULDC.64 UR4, c[0x0][0x208] ;  /* 0x0000820000047ab9 */ /* 0x000fe20000000a00 */
[----:B-1----:R-:W-:-:S03]  /*0180*/  IMAD.WIDE R2, R7, 0x4, R2 ;  /* 0x0000000407027825 */ /* 0x002fc600078e0202 */
[----:B------:R-:W-:Y:S06]  /*0190*/  @!P0 BRA `(.L_x_1) ;  /* 0x0000000000048947 */ /* 0x000fec0003800000 */
[----:B------:R1:W5:Y:S02]  /*01a0*/  LDG.E R0, desc[UR4][R4.64+-0x10] ;  /* 0xfffff00404007981 */ /* 0x000364000c1e1900 */
.L_x_1:
[----:B------:R-:W-:Y:S05]  /*01b0*/  BSYNC B0 ;  /* 0x0000000000007941 */ /* 0x000fea0003800000 */
.L_x_0:
[----:B-1---5:R-:W-:Y:S01]  /*01c0*/  SEL R5, R0, RZ, P0 ;  /* 0x000000ff00057207 */ /* 0x022fe20000000000 */
[----:B------:R-:W-:Y:S06]  /*01d0*/  @P1 EXIT ;  /* 0x000000000000194d */ /* 0x000fec0003800000 */
[----:B------:R-:W-:Y:S01]  /*01e0*/  STG.E desc[UR4][R2.64], R5 ;  /* 0x0000000502007986 */ /* 0x000fe2000c101904 */
[----:B------:R-:W-:Y:S05]  /*01f0*/  EXIT ;  /* 0x000000000000794d */ /* 0x000fea0003800000 */
.L_x_2:
[----:B------:R-:W-:-:S00]  /*0200*/  BRA `(.L_x_2) ;  /* 0xfffffffc00fc7947 */ /* 0x000fc0000383ffff */
[----:B------:R-:W-:-:S00]  /*0210*/  NOP ;  /* 0x0000000000007918 */ /* 0x000fc00000000000 */
        /* <DEDUP_REMOVED lines=14> */
.L_x_3:


//--------------------- .nv.constant0.triton_poi_fused_constant_pad_nd_0 --------------------------
	.section	.nv.constant0.triton_poi_fused_constant_pad_nd_0,"a",@progbits
	.sectionflags	@""
	.align	4
.nv.constant0.triton_poi_fused_constant_pad_nd_0:
	.zero		548
